	.headerflags	@"EF_CUDA_TEXMODE_UNIFIED EF_CUDA_64BIT_ADDRESS EF_CUDA_ACCELERATORS EF_CUDA_SM90 EF_CUDA_VIRTUAL_SM(EF_CUDA_SM90)"
	.elftype	@"ET_EXEC"


//--------------------- .nv.info                  --------------------------
	.section	.nv.info,"",@"SHT_CUDA_INFO"
	.align	4


	//----- nvinfo : EIATTR_REGCOUNT
	.align		4
        /*0000*/ 	.byte	0x04, 0x2f
        /*0002*/ 	.short	(.L_1 - .L_0)
	.align		4
.L_0:
        /*0004*/ 	.word	index@(triton_poi_fused_avg_pool2d_21)
        /*0008*/ 	.word	0x00000020


	//----- nvinfo : EIATTR_MIN_STACK_SIZE
	.align		4
.L_1:
        /*000c*/ 	.byte	0x04, 0x12
        /*000e*/ 	.short	(.L_3 - .L_2)
	.align		4
.L_2:
        /*0010*/ 	.word	index@(triton_poi_fused_avg_pool2d_21)
        /*0014*/ 	.word	0x00000000


	//----- nvinfo : EIATTR_FRAME_SIZE
	.align		4
.L_3:
        /*0018*/ 	.byte	0x04, 0x11
        /*001a*/ 	.short	(.L_5 - .L_4)
	.align		4
.L_4:
        /*001c*/ 	.word	index@(triton_poi_fused_avg_pool2d_21)
        /*0020*/ 	.word	0x00000000


	//----- nvinfo : EIATTR_MIN_STACK_SIZE
	.align		4
.L_5:
        /*0024*/ 	.byte	0x04, 0x12
        /*0026*/ 	.short	(.L_7 - .L_6)
	.align		4
.L_6:
        /*0028*/ 	.word	index@(triton_poi_fused_avg_pool2d_21)
        /*002c*/ 	.word	0x00000000
.L_7:


//--------------------- .nv.info.triton_poi_fused_avg_pool2d_21 --------------------------
	.section	.nv.info.triton_poi_fused_avg_pool2d_21,"",@"SHT_CUDA_INFO"
	.sectionflags	@""
	.align	4


	//----- nvinfo : EIATTR_CUDA_API_VERSION
	.align		4
        /*0000*/ 	.byte	0x04, 0x37
        /*0002*/ 	.short	(.L_9 - .L_8)
.L_8:
        /*0004*/ 	.word	0x0000007c


	//----- nvinfo : EIATTR_KPARAM_INFO
	.align		4
.L_9:
        /*0008*/ 	.byte	0x04, 0x17
        /*000a*/ 	.short	(.L_11 - .L_10)
.L_10:
        /*000c*/ 	.word	0x00000000
        /*0010*/ 	.short	0x0002
        /*0012*/ 	.short	0x0010
        /*0014*/ 	.byte	0x00, 0xf0, 0x11, 0x00


	//----- nvinfo : EIATTR_KPARAM_INFO
	.align		4
.L_11:
        /*0018*/ 	.byte	0x04, 0x17
        /*001a*/ 	.short	(.L_13 - .L_12)
.L_12:
        /*001c*/ 	.word	0x00000000
        /*0020*/ 	.short	0x0001
        /*0022*/ 	.short	0x0008
        /*0024*/ 	.byte	0x00, 0xf4, 0x21, 0x00


	//----- nvinfo : EIATTR_KPARAM_INFO
	.align		4
.L_13:
        /*0028*/ 	.byte	0x04, 0x17
        /*002a*/ 	.short	(.L_15 - .L_14)
.L_14:
        /*002c*/ 	.word	0x00000000
        /*0030*/ 	.short	0x0000
        /*0032*/ 	.short	0x0000
        /*0034*/ 	.byte	0x00, 0xf4, 0x21, 0x00


	//----- nvinfo : EIATTR_SPARSE_MMA_MASK
	.align		4
.L_15:
        /*0038*/ 	.byte	0x03, 0x50
        /*003a*/ 	.short	0x0000


	//----- nvinfo : EIATTR_MAXREG_COUNT
	.align		4
        /*003c*/ 	.byte	0x03, 0x1b
        /*003e*/ 	.short	0x00ff


	//----- nvinfo : EIATTR_EXIT_INSTR_OFFSETS
	.align		4
        /*0040*/ 	.byte	0x04, 0x1c
        /*0042*/ 	.short	(.L_17 - .L_16)


	//   ....[0]....
.L_16:
        /*0044*/ 	.word	0x00001850


	//   ....[1]....
        /*0048*/ 	.word	0x00001870


	//----- nvinfo : EIATTR_REQNTID
	.align		4
.L_17:
        /*004c*/ 	.byte	0x04, 0x10
        /*004e*/ 	.short	(.L_19 - .L_18)
.L_18:
        /*0050*/ 	.word	0x00000080
        /*0054*/ 	.word	0x00000001
        /*0058*/ 	.word	0x00000001


	//----- nvinfo : EIATTR_CBANK_PARAM_SIZE
	.align		4
.L_19:
        /*005c*/ 	.byte	0x03, 0x19
        /*005e*/ 	.short	0x0014


	//----- nvinfo : EIATTR_PARAM_CBANK
	.align		4
        /*0060*/ 	.byte	0x04, 0x0a
        /*0062*/ 	.short	(.L_21 - .L_20)
	.align		4
.L_20:
        /*0064*/ 	.word	index@(.nv.constant0.triton_poi_fused_avg_pool2d_21)
        /*0068*/ 	.short	0x0210
        /*006a*/ 	.short	0x0014


	//----- nvinfo : EIATTR_SW_WAR
	.align		4
.L_21:
        /*006c*/ 	.byte	0x04, 0x36
        /*006e*/ 	.short	(.L_23 - .L_22)
.L_22:
        /*0070*/ 	.word	0x00000008
.L_23:


//--------------------- .nv.callgraph             --------------------------
	.section	.nv.callgraph,"",@"SHT_CUDA_CALLGRAPH"
	.align	4
	.sectionentsize	8
	.align		4
        /*0000*/ 	.word	0x00000000
	.align		4
        /*0004*/ 	.word	0xffffffff
	.align		4
        /*0008*/ 	.word	0x00000000
	.align		4
        /*000c*/ 	.word	0xfffffffe
	.align		4
        /*0010*/ 	.word	0x00000000
	.align		4
        /*0014*/ 	.word	0xfffffffd
	.align		4
        /*0018*/ 	.word	0x00000000
	.align		4
        /*001c*/ 	.word	0xfffffffc


//--------------------- .text.triton_poi_fused_avg_pool2d_21 --------------------------
	.section	.text.triton_poi_fused_avg_pool2d_21,"ax",@progbits
	.align	128
        .global         triton_poi_fused_avg_pool2d_21
        .type           triton_poi_fused_avg_pool2d_21,@function
        .size           triton_poi_fused_avg_pool2d_21,(.L_x_1 - triton_poi_fused_avg_pool2d_21)
        .other          triton_poi_fused_avg_pool2d_21,@"STO_CUDA_ENTRY STV_DEFAULT"
triton_poi_fused_avg_pool2d_21:
.text.triton_poi_fused_avg_pool2d_21:
[----:B------:R-:W0:Y:S02]  /*0000*/  LDC R1, c[0x0][0x28] ;  /* 0x00000a00ff017b82 */ /* 0x000e240000000800 */
[----:B------:R-:W1:Y:S01]  /*0010*/  S2R R0, SR_TID.X ;  /* 0x0000000000007919 */ /* 0x000e620000002100 */
[----:B------:R-:W2:Y:S01]  /*0020*/  LDC.64 R24, c[0x0][0x210] ;  /* 0x00008400ff187b82 */ /* 0x000ea20000000a00 */
[----:B------:R-:W-:Y:S01]  /*0030*/  CS2R R10, SRZ ;  /* 0x00000000000a7805 */ /* 0x000fe2000001ff00 */
[----:B------:R-:W-:Y:S01]  /*0040*/  ULDC.64 UR4, c[0x0][0x208] ;  /* 0x0000820000047ab9 */ /* 0x000fe20000000a00 */
[----:B------:R-:W3:Y:S01]  /*0050*/  S2R R3, SR_CTAID.X ;  /* 0x0000000000037919 */ /* 0x000ee20000002500 */
[----:B-1----:R-:W-:-:S05]  /*0060*/  IMAD.SHL.U32 R0, R0, 0x4, RZ ;  /* 0x0000000400007824 */ /* 0x002fca00078e00ff */
[----:B------:R-:W-:-:S05]  /*0070*/  LOP3.LUT R0, R0, 0x1fc, RZ, 0xc0, !PT ;  /* 0x000001fc00007812 */ /* 0x000fca00078ec0ff */
[----:B---3--:R-:W-:-:S04]  /*0080*/  IMAD R20, R3, 0x400, R0 ;  /* 0x0000040003147824 */ /* 0x008fc800078e0200 */
[----:B------:R-:W-:-:S04]  /*0090*/  IMAD.HI R2, R20, 0x2aaaaaab, RZ ;  /* 0x2aaaaaab14027827 */ /* 0x000fc800078e02ff */
[----:B------:R-:W-:Y:S01]  /*00a0*/  IMAD.HI R0, R20, 0x4bda12f7, RZ ;  /* 0x4bda12f714007827 */ /* 0x000fe200078e02ff */
[----:B------:R-:W-:-:S03]  /*00b0*/  SHF.R.U32.HI R5, RZ, 0x1f, R2 ;  /* 0x0000001fff057819 */ /* 0x000fc60000011602 */
[C---:B------:R-:W-:Y:S01]  /*00c0*/  VIADD R13, R20.reuse, 0xffffe200 ;  /* 0xffffe200140d7836 */ /* 0x040fe20000000000 */
[----:B------:R-:W-:Y:S01]  /*00d0*/  SHF.R.U32.HI R3, RZ, 0x1f, R0 ;  /* 0x0000001fff037819 */ /* 0x000fe20000011600 */
[----:B------:R-:W-:Y:S01]  /*00e0*/  VIADD R15, R20, 0xffffe500 ;  /* 0xffffe500140f7836 */ /* 0x000fe20000000000 */
[----:B------:R-:W-:Y:S01]  /*00f0*/  LEA.HI.SX32 R5, R2, R5, 0x19 ;  /* 0x0000000502057211 */ /* 0x000fe200078fcaff */
[----:B--2---:R-:W-:Y:S01]  /*0100*/  IMAD.WIDE R12, R13, 0x4, R24 ;  /* 0x000000040d0c7825 */ /* 0x004fe200078e0218 */
[----:B------:R-:W-:-:S03]  /*0110*/  LEA.HI.SX32 R3, R0, R3, 0x15 ;  /* 0x0000000300037211 */ /* 0x000fc600078faaff */
[----:B------:R-:W-:-:S04]  /*0120*/  IMAD.HI R0, R5, 0x38e38e39, RZ ;  /* 0x38e38e3905007827 */ /* 0x000fc800078e02ff */
[----:B------:R-:W-:Y:S01]  /*0130*/  IMAD.HI R2, R3, 0x38e38e39, RZ ;  /* 0x38e38e3903027827 */ /* 0x000fe200078e02ff */
[----:B------:R-:W-:-:S03]  /*0140*/  SHF.R.S32.HI R7, RZ, 0x1, R0 ;  /* 0x00000001ff077819 */ /* 0x000fc60000011400 */
[----:B------:R-:W-:Y:S01]  /*0150*/  IMAD.WIDE R14, R15, 0x4, R24 ;  /* 0x000000040f0e7825 */ /* 0x000fe200078e0218 */
[----:B------:R-:W-:Y:S02]  /*0160*/  SHF.R.S32.HI R9, RZ, 0x1, R2 ;  /* 0x00000001ff097819 */ /* 0x000fe40000011402 */
[----:B------:R-:W-:Y:S02]  /*0170*/  LEA.HI R0, R0, R7, RZ, 0x1 ;  /* 0x0000000700007211 */ /* 0x000fe400078f08ff */
[----:B------:R-:W-:Y:S02]  /*0180*/  CS2R R6, SRZ ;  /* 0x0000000000067805 */ /* 0x000fe4000001ff00 */
[----:B------:R-:W-:Y:S02]  /*0190*/  LEA.HI R2, R2, R9, RZ, 0x1 ;  /* 0x0000000902027211 */ /* 0x000fe400078f08ff */
[----:B------:R-:W-:Y:S01]  /*01a0*/  CS2R R8, SRZ ;  /* 0x0000000000087805 */ /* 0x000fe2000001ff00 */
[----:B------:R-:W-:Y:S01]  /*01b0*/  IMAD R21, R0, -0x9, R5 ;  /* 0xfffffff700157824 */ /* 0x000fe200078e0205 */
[----:B------:R-:W-:Y:S01]  /*01c0*/  CS2R R4, SRZ ;  /* 0x0000000000047805 */ /* 0x000fe2000001ff00 */
[----:B------:R-:W-:-:S03]  /*01d0*/  IMAD R2, R2, -0x9, R3 ;  /* 0xfffffff702027824 */ /* 0x000fc600078e0203 */
[C---:B------:R-:W-:Y:S02]  /*01e0*/  ISETP.GT.AND P0, PT, R21.reuse, RZ, PT ;  /* 0x000000ff1500720c */ /* 0x040fe40003f04270 */
[----:B------:R-:W-:Y:S02]  /*01f0*/  ISETP.GT.AND P1, PT, R21, -0x1, PT ;  /* 0xffffffff1500780c */ /* 0x000fe40003f24270 */
[C---:B------:R-:W-:Y:S02]  /*0200*/  ISETP.GT.AND P3, PT, R2.reuse, RZ, P0 ;  /* 0x000000ff0200720c */ /* 0x040fe40000764270 */
[----:B------:R-:W-:Y:S02]  /*0210*/  ISETP.GT.AND P1, PT, R2, RZ, P1 ;  /* 0x000000ff0200720c */ /* 0x000fe40000f24270 */
[C---:B------:R-:W-:Y:S02]  /*0220*/  ISETP.LT.AND P3, PT, R20.reuse, 0x3cc00, P3 ;  /* 0x0003cc001400780c */ /* 0x040fe40001f61270 */
[----:B------:R-:W-:-:S11]  /*0230*/  ISETP.LT.AND P6, PT, R20, 0x3cc00, P1 ;  /* 0x0003cc001400780c */ /* 0x000fd60000fc1270 */
[----:B------:R-:W2:Y:S04]  /*0240*/  @P3 LDG.E.128 R8, desc[UR4][R12.64] ;  /* 0x000000040c083981 */ /* 0x000ea8000c1e1d00 */
[----:B------:R1:W3:Y:S01]  /*0250*/  @P6 LDG.E.128 R4, desc[UR4][R14.64] ;  /* 0x000000040e046981 */ /* 0x0002e2000c1e1d00 */
[C---:B------:R-:W-:Y:S02]  /*0260*/  VIADD R22, R20.reuse, 0x200 ;  /* 0x0000020014167836 */ /* 0x040fe40000000000 */
[----:B------:R-:W-:Y:S02]  /*0270*/  VIADD R29, R20, 0xffffe400 ;  /* 0xffffe400141d7836 */ /* 0x000fe40000000000 */
[----:B------:R-:W-:-:S04]  /*0280*/  IMAD.HI R3, R22, 0x2aaaaaab, RZ ;  /* 0x2aaaaaab16037827 */ /* 0x000fc800078e02ff */
[----:B------:R-:W-:Y:S01]  /*0290*/  IMAD.HI R0, R22, 0x4bda12f7, RZ ;  /* 0x4bda12f716007827 */ /* 0x000fe200078e02ff */
[----:B------:R-:W-:Y:S02]  /*02a0*/  SHF.R.U32.HI R16, RZ, 0x1f, R3 ;  /* 0x0000001fff107819 */ /* 0x000fe40000011603 */
[----:B-1----:R-:W-:Y:S01]  /*02b0*/  CS2R R14, SRZ ;  /* 0x00000000000e7805 */ /* 0x002fe2000001ff00 */
[----:B------:R-:W-:Y:S01]  /*02c0*/  VIADD R23, R21, 0x1 ;  /* 0x0000000115177836 */ /* 0x000fe20000000000 */
[----:B------:R-:W-:Y:S01]  /*02d0*/  LEA.HI.SX32 R16, R3, R16, 0x19 ;  /* 0x0000001003107211 */ /* 0x000fe200078fcaff */
[----:B------:R-:W-:Y:S01]  /*02e0*/  VIADD R27, R20, 0xffffe700 ;  /* 0xffffe700141b7836 */ /* 0x000fe20000000000 */
[----:B------:R-:W-:Y:S01]  /*02f0*/  SHF.R.U32.HI R3, RZ, 0x1f, R0 ;  /* 0x0000001fff037819 */ /* 0x000fe20000011600 */
[----:B------:R-:W-:-:S03]  /*0300*/  IMAD.WIDE R28, R29, 0x4, R24 ;  /* 0x000000041d1c7825 */ /* 0x000fc600078e0218 */
[----:B------:R-:W-:Y:S01]  /*0310*/  LEA.HI.SX32 R0, R0, R3, 0x15 ;  /* 0x0000000300007211 */ /* 0x000fe200078faaff */
[----:B------:R-:W-:-:S04]  /*0320*/  IMAD.HI R3, R16, 0x38e38e39, RZ ;  /* 0x38e38e3910037827 */ /* 0x000fc800078e02ff */
[----:B------:R-:W-:Y:S01]  /*0330*/  IMAD.HI R17, R0, 0x38e38e39, RZ ;  /* 0x38e38e3900117827 */ /* 0x000fe200078e02ff */
[----:B------:R-:W-:-:S04]  /*0340*/  SHF.R.S32.HI R12, RZ, 0x1, R3 ;  /* 0x00000001ff0c7819 */ /* 0x000fc80000011403 */
[----:B------:R-:W-:Y:S02]  /*0350*/  LEA.HI R3, R3, R12, RZ, 0x1 ;  /* 0x0000000c03037211 */ /* 0x000fe400078f08ff */
[----:B------:R-:W-:-:S03]  /*0360*/  SHF.R.S32.HI R12, RZ, 0x1, R17 ;  /* 0x00000001ff0c7819 */ /* 0x000fc60000011411 */
[----:B------:R-:W-:Y:S01]  /*0370*/  IMAD R3, R3, -0x9, R16 ;  /* 0xfffffff703037824 */ /* 0x000fe200078e0210 */
[----:B------:R-:W-:Y:S02]  /*0380*/  LEA.HI R17, R17, R12, RZ, 0x1 ;  /* 0x0000000c11117211 */ /* 0x000fe400078f08ff */
[----:B------:R-:W-:Y:S02]  /*0390*/  CS2R R12, SRZ ;  /* 0x00000000000c7805 */ /* 0x000fe4000001ff00 */
[----:B------:R-:W-:Y:S01]  /*03a0*/  ISETP.GT.AND P2, PT, R3, RZ, PT ;  /* 0x000000ff0300720c */ /* 0x000fe20003f44270 */
[----:B------:R-:W-:Y:S01]  /*03b0*/  IMAD R0, R17, -0x9, R0 ;  /* 0xfffffff711007824 */ /* 0x000fe200078e0200 */
[----:B------:R-:W-:-:S04]  /*03c0*/  ISETP.GT.AND P1, PT, R3, -0x1, PT ;  /* 0xffffffff0300780c */ /* 0x000fc80003f24270 */
[C---:B------:R-:W-:Y:S02]  /*03d0*/  ISETP.GT.AND P4, PT, R0.reuse, RZ, P2 ;  /* 0x000000ff0000720c */ /* 0x040fe40001784270 */
[----:B------:R-:W-:Y:S02]  /*03e0*/  ISETP.GT.AND P1, PT, R0, RZ, P1 ;  /* 0x000000ff0000720c */ /* 0x000fe40000f24270 */
[C---:B------:R-:W-:Y:S02]  /*03f0*/  ISETP.LT.AND P4, PT, R22.reuse, 0x3cc00, P4 ;  /* 0x0003cc001600780c */ /* 0x040fe40002781270 */
[----:B------:R-:W-:Y:S02]  /*0400*/  ISETP.LT.AND P5, PT, R22, 0x3cc00, P1 ;  /* 0x0003cc001600780c */ /* 0x000fe40000fa1270 */
[----:B------:R-:W-:Y:S02]  /*0410*/  CS2R R16, SRZ ;  /* 0x0000000000107805 */ /* 0x000fe4000001ff00 */
[----:B------:R-:W-:-:S02]  /*0420*/  CS2R R18, SRZ ;  /* 0x0000000000127805 */ /* 0x000fc4000001ff00 */
[----:B------:R-:W-:Y:S01]  /*0430*/  ISETP.GE.U32.AND P1, PT, R23, 0x9, PT ;  /* 0x000000091700780c */ /* 0x000fe20003f26070 */
[----:B------:R-:W-:-:S04]  /*0440*/  IMAD.WIDE R26, R27, 0x4, R24 ;  /* 0x000000041b1a7825 */ /* 0x000fc800078e0218 */
[----:B------:R3:W4:Y:S04]  /*0450*/  @P4 LDG.E.128 R12, desc[UR4][R28.64] ;  /* 0x000000041c0c4981 */ /* 0x000728000c1e1d00 */
[----:B------:R1:W5:Y:S01]  /*0460*/  @P5 LDG.E.128 R16, desc[UR4][R26.64] ;  /* 0x000000041a105981 */ /* 0x000362000c1e1d00 */
[----:B--2---:R-:W-:Y:S02]  /*0470*/  SEL R8, R8, RZ, P3 ;  /* 0x000000ff08087207 */ /* 0x004fe40001800000 */
[----:B------:R-:W-:Y:S02]  /*0480*/  SEL R9, R9, RZ, P3 ;  /* 0x000000ff09097207 */ /* 0x000fe40001800000 */
[----:B------:R-:W-:Y:S02]  /*0490*/  SEL R10, R10, RZ, P3 ;  /* 0x000000ff0a0a7207 */ /* 0x000fe40001800000 */
[----:B------:R-:W-:-:S02]  /*04a0*/  SEL R11, R11, RZ, P3 ;  /* 0x000000ff0b0b7207 */ /* 0x000fc40001800000 */
[----:B------:R-:W-:Y:S02]  /*04b0*/  ISETP.GT.AND P3, PT, R2, RZ, !P1 ;  /* 0x000000ff0200720c */ /* 0x000fe40004f64270 */
[----:B---3--:R-:W-:Y:S02]  /*04c0*/  SEL R28, R5, RZ, P6 ;  /* 0x000000ff051c7207 */ /* 0x008fe40003000000 */
[----:B------:R-:W-:Y:S02]  /*04d0*/  SEL R23, R4, RZ, P6 ;  /* 0x000000ff04177207 */ /* 0x000fe40003000000 */
[----:B------:R-:W-:Y:S01]  /*04e0*/  SEL R5, R6, RZ, P6 ;  /* 0x000000ff06057207 */ /* 0x000fe20003000000 */
[----:B------:R-:W-:Y:S01]  /*04f0*/  FADD R28, R9, R28 ;  /* 0x0000001c091c7221 */ /* 0x000fe20000000000 */
[----:B-1----:R-:W-:Y:S01]  /*0500*/  SEL R26, R7, RZ, P6 ;  /* 0x000000ff071a7207 */ /* 0x002fe20003000000 */
[C---:B------:R-:W-:Y:S01]  /*0510*/  VIADD R9, R20.reuse, 0xffffe800 ;  /* 0xffffe80014097836 */ /* 0x040fe20000000000 */
[----:B------:R-:W-:Y:S01]  /*0520*/  ISETP.LT.AND P6, PT, R20, 0x3cc00, P3 ;  /* 0x0003cc001400780c */ /* 0x000fe20001fc1270 */
[----:B------:R-:W-:Y:S01]  /*0530*/  FADD R27, R10, R5 ;  /* 0x000000050a1b7221 */ /* 0x000fe20000000000 */
[----:B------:R-:W-:Y:S01]  /*0540*/  FADD R23, R8, R23 ;  /* 0x0000001708177221 */ /* 0x000fe20000000000 */
[----:B------:R-:W-:-:S02]  /*0550*/  CS2R R4, SRZ ;  /* 0x0000000000047805 */ /* 0x000fc4000001ff00 */
[----:B------:R-:W-:Y:S01]  /*0560*/  CS2R R6, SRZ ;  /* 0x0000000000067805 */ /* 0x000fe2000001ff00 */
[----:B------:R-:W-:-:S04]  /*0570*/  IMAD.WIDE R8, R9, 0x4, R24 ;  /* 0x0000000409087825 */ /* 0x000fc800078e0218 */
[----:B------:R-:W-:-:S03]  /*0580*/  FADD R26, R11, R26 ;  /* 0x0000001a0b1a7221 */ /* 0x000fc60000000000 */
[----:B------:R1:W2:Y:S01]  /*0590*/  @P6 LDG.E.128 R4, desc[UR4][R8.64] ;  /* 0x0000000408046981 */ /* 0x0002a2000c1e1d00 */
[----:B------:R-:W-:-:S05]  /*05a0*/  VIADD R10, R3, 0x1 ;  /* 0x00000001030a7836 */ /* 0x000fca0000000000 */
[----:B------:R-:W-:Y:S02]  /*05b0*/  ISETP.GE.U32.AND P3, PT, R10, 0x9, PT ;  /* 0x000000090a00780c */ /* 0x000fe40003f66070 */
[----:B------:R-:W-:Y:S02]  /*05c0*/  ISETP.GT.AND P0, PT, R2, -0x1, P0 ;  /* 0xffffffff0200780c */ /* 0x000fe40000704270 */
[----:B-1----:R-:W-:Y:S02]  /*05d0*/  CS2R R8, SRZ ;  /* 0x0000000000087805 */ /* 0x002fe4000001ff00 */
[----:B------:R-:W-:Y:S02]  /*05e0*/  ISETP.LT.AND P0, PT, R20, 0x3cc00, P0 ;  /* 0x0003cc001400780c */ /* 0x000fe40000701270 */
[----:B----4-:R-:W-:Y:S02]  /*05f0*/  SEL R29, R12, RZ, P4 ;  /* 0x000000ff0c1d7207 */ /* 0x010fe40002000000 */
[----:B------:R-:W-:-:S02]  /*0600*/  SEL R11, R13, RZ, P4 ;  /* 0x000000ff0d0b7207 */ /* 0x000fc40002000000 */
[----:B------:R-:W-:Y:S02]  /*0610*/  SEL R10, R14, RZ, P4 ;  /* 0x000000ff0e0a7207 */ /* 0x000fe40002000000 */
[----:B------:R-:W-:Y:S02]  /*0620*/  SEL R12, R15, RZ, P4 ;  /* 0x000000ff0f0c7207 */ /* 0x000fe40002000000 */
[----:B------:R-:W-:Y:S02]  /*0630*/  ISETP.GT.AND P4, PT, R0, RZ, !P3 ;  /* 0x000000ff0000720c */ /* 0x000fe40005f84270 */
[----:B-----5:R-:W-:Y:S01]  /*0640*/  SEL R14, R17, RZ, P5 ;  /* 0x000000ff110e7207 */ /* 0x020fe20002800000 */
[----:B------:R-:W-:Y:S01]  /*0650*/  VIADD R17, R20, 0xffffea00 ;  /* 0xffffea0014117836 */ /* 0x000fe20000000000 */
[----:B------:R-:W-:Y:S02]  /*0660*/  ISETP.LT.AND P4, PT, R22, 0x3cc00, P4 ;  /* 0x0003cc001600780c */ /* 0x000fe40002781270 */
[----:B------:R-:W-:Y:S01]  /*0670*/  SEL R15, R18, RZ, P5 ;  /* 0x000000ff120f7207 */ /* 0x000fe20002800000 */
[----:B------:R-:W-:Y:S01]  /*0680*/  FADD R14, R11, R14 ;  /* 0x0000000e0b0e7221 */ /* 0x000fe20000000000 */
[----:B------:R-:W-:-:S02]  /*0690*/  SEL R16, R16, RZ, P5 ;  /* 0x000000ff10107207 */ /* 0x000fc40002800000 */
[----:B------:R-:W-:Y:S01]  /*06a0*/  ISETP.GT.AND P2, PT, R0, -0x1, P2 ;  /* 0xffffffff0000780c */ /* 0x000fe20001744270 */
[----:B------:R-:W-:Y:S01]  /*06b0*/  FADD R15, R10, R15 ;  /* 0x0000000f0a0f7221 */ /* 0x000fe20000000000 */
[----:B------:R-:W-:Y:S01]  /*06c0*/  CS2R R10, SRZ ;  /* 0x00000000000a7805 */ /* 0x000fe2000001ff00 */
[----:B------:R-:W-:Y:S01]  /*06d0*/  FADD R13, R29, R16 ;  /* 0x000000101d0d7221 */ /* 0x000fe20000000000 */
[----:B------:R-:W-:Y:S01]  /*06e0*/  IMAD.WIDE R16, R17, 0x4, R24 ;  /* 0x0000000411107825 */ /* 0x000fe200078e0218 */
[----:B------:R-:W-:-:S04]  /*06f0*/  SEL R19, R19, RZ, P5 ;  /* 0x000000ff13137207 */ /* 0x000fc80002800000 */
[----:B------:R1:W3:Y:S01]  /*0700*/  @P4 LDG.E.128 R8, desc[UR4][R16.64] ;  /* 0x0000000410084981 */ /* 0x0002e2000c1e1d00 */
[----:B--2---:R-:W-:Y:S02]  /*0710*/  SEL R4, R4, RZ, P6 ;  /* 0x000000ff04047207 */ /* 0x004fe40003000000 */
[----:B------:R-:W-:Y:S02]  /*0720*/  SEL R5, R5, RZ, P6 ;  /* 0x000000ff05057207 */ /* 0x000fe40003000000 */
[----:B------:R-:W-:Y:S02]  /*0730*/  SEL R6, R6, RZ, P6 ;  /* 0x000000ff06067207 */ /* 0x000fe40003000000 */
[----:B------:R-:W-:Y:S01]  /*0740*/  SEL R7, R7, RZ, P6 ;  /* 0x000000ff07077207 */ /* 0x000fe20003000000 */
[----:B-1----:R-:W-:Y:S02]  /*0750*/  VIADD R17, R20, 0xfffffd00 ;  /* 0xfffffd0014117836 */ /* 0x002fe40000000000 */
[----:B------:R-:W-:Y:S01]  /*0760*/  FADD R23, R23, R4 ;  /* 0x0000000417177221 */ /* 0x000fe20000000000 */
[----:B------:R-:W-:Y:S01]  /*0770*/  FADD R28, R28, R5 ;  /* 0x000000051c1c7221 */ /* 0x000fe20000000000 */
[----:B------:R-:W-:Y:S01]  /*0780*/  FADD R27, R27, R6 ;  /* 0x000000061b1b7221 */ /* 0x000fe20000000000 */
[----:B------:R-:W-:Y:S01]  /*0790*/  FADD R26, R26, R7 ;  /* 0x000000071a1a7221 */ /* 0x000fe20000000000 */
[----:B------:R-:W-:-:S02]  /*07a0*/  CS2R R4, SRZ ;  /* 0x0000000000047805 */ /* 0x000fc4000001ff00 */
[----:B------:R-:W-:Y:S01]  /*07b0*/  CS2R R6, SRZ ;  /* 0x0000000000067805 */ /* 0x000fe2000001ff00 */
[----:B------:R-:W-:Y:S01]  /*07c0*/  IMAD.WIDE R16, R17, 0x4, R24 ;  /* 0x0000000411107825 */ /* 0x000fe200078e0218 */
[----:B------:R-:W-:-:S03]  /*07d0*/  ISETP.LT.AND P2, PT, R22, 0x3cc00, P2 ;  /* 0x0003cc001600780c */ /* 0x000fc60001741270 */
[----:B------:R-:W-:Y:S01]  /*07e0*/  FADD R12, R12, R19 ;  /* 0x000000130c0c7221 */ /* 0x000fe20000000000 */
[----:B------:R1:W2:Y:S01]  /*07f0*/  @P0 LDG.E.128 R4, desc[UR4][R16.64] ;  /* 0x0000000410040981 */ /* 0x0002a2000c1e1d00 */
[C---:B------:R-:W-:Y:S01]  /*0800*/  ISETP.GE.AND P6, PT, R20.reuse, 0x3cc00, PT ;  /* 0x0003cc001400780c */ /* 0x040fe20003fc6270 */
[----:B-1----:R-:W-:-:S04]  /*0810*/  VIADD R17, R20, 0xffffff00 ;  /* 0xffffff0014117836 */ /* 0x002fc80000000000 */
[----:B------:R-:W-:Y:S01]  /*0820*/  IMAD.WIDE R16, R17, 0x4, R24 ;  /* 0x0000000411107825 */ /* 0x000fe200078e0218 */
[----:B---3--:R-:W-:Y:S02]  /*0830*/  SEL R8, R8, RZ, P4 ;  /* 0x000000ff08087207 */ /* 0x008fe40002000000 */
[----:B------:R-:W-:Y:S02]  /*0840*/  SEL R9, R9, RZ, P4 ;  /* 0x000000ff09097207 */ /* 0x000fe40002000000 */
[----:B------:R-:W-:Y:S02]  /*0850*/  SEL R10, R10, RZ, P4 ;  /* 0x000000ff0a0a7207 */ /* 0x000fe40002000000 */
[----:B------:R-:W-:Y:S01]  /*0860*/  SEL R11, R11, RZ, P4 ;  /* 0x000000ff0b0b7207 */ /* 0x000fe20002000000 */
[----:B------:R-:W-:Y:S01]  /*0870*/  FADD R13, R13, R8 ;  /* 0x000000080d0d7221 */ /* 0x000fe20000000000 */
[----:B------:R-:W-:Y:S01]  /*0880*/  FADD R14, R14, R9 ;  /* 0x000000090e0e7221 */ /* 0x000fe20000000000 */
[----:B------:R-:W-:Y:S01]  /*0890*/  FADD R15, R15, R10 ;  /* 0x0000000a0f0f7221 */ /* 0x000fe20000000000 */
[----:B------:R-:W-:Y:S01]  /*08a0*/  CS2R R8, SRZ ;  /* 0x0000000000087805 */ /* 0x000fe2000001ff00 */
[----:B------:R-:W-:Y:S01]  /*08b0*/  FADD R12, R12, R11 ;  /* 0x0000000b0c0c7221 */ /* 0x000fe20000000000 */
[----:B------:R-:W-:-:S06]  /*08c0*/  CS2R R10, SRZ ;  /* 0x00000000000a7805 */ /* 0x000fcc000001ff00 */
[----:B------:R1:W3:Y:S02]  /*08d0*/  @P2 LDG.E.128 R8, desc[UR4][R16.64] ;  /* 0x0000000410082981 */ /* 0x0002e4000c1e1d00 */
[----:B-1----:R-:W-:Y:S01]  /*08e0*/  IMAD.WIDE R16, R20, 0x4, R24 ;  /* 0x0000000414107825 */ /* 0x002fe200078e0218 */
[----:B--2---:R-:W-:Y:S02]  /*08f0*/  SEL R18, R4, RZ, P0 ;  /* 0x000000ff04127207 */ /* 0x004fe40000000000 */
[----:B------:R-:W-:Y:S02]  /*0900*/  LOP3.LUT R4, R2, R21, RZ, 0xfc, !PT ;  /* 0x0000001502047212 */ /* 0x000fe400078efcff */
[----:B------:R-:W-:Y:S02]  /*0910*/  SEL R5, R5, RZ, P0 ;  /* 0x000000ff05057207 */ /* 0x000fe40000000000 */
[----:B------:R-:W-:Y:S02]  /*0920*/  SEL R6, R6, RZ, P0 ;  /* 0x000000ff06067207 */ /* 0x000fe40000000000 */
[----:B------:R-:W-:-:S02]  /*0930*/  SEL R7, R7, RZ, P0 ;  /* 0x000000ff07077207 */ /* 0x000fc40000000000 */
[----:B------:R-:W-:Y:S01]  /*0940*/  ISETP.GT.AND P0, PT, R4, -0x1, !P6 ;  /* 0xffffffff0400780c */ /* 0x000fe20007704270 */
[----:B------:R-:W-:Y:S01]  /*0950*/  FADD R28, R28, R5 ;  /* 0x000000051c1c7221 */ /* 0x000fe20000000000 */
[----:B------:R-:W-:Y:S01]  /*0960*/  FADD R27, R27, R6 ;  /* 0x000000061b1b7221 */ /* 0x000fe20000000000 */
[----:B------:R-:W-:Y:S01]  /*0970*/  FADD R26, R26, R7 ;  /* 0x000000071a1a7221 */ /* 0x000fe20000000000 */
[----:B------:R-:W-:Y:S02]  /*0980*/  CS2R R4, SRZ ;  /* 0x0000000000047805 */ /* 0x000fe4000001ff00 */
[----:B------:R-:W-:-:S07]  /*0990*/  CS2R R6, SRZ ;  /* 0x0000000000067805 */ /* 0x000fce000001ff00 */
[----:B------:R-:W2:Y:S01]  /*09a0*/  @P0 LDG.E.128 R4, desc[UR4][R16.64] ;  /* 0x0000000410040981 */ /* 0x000ea2000c1e1d00 */
[----:B------:R-:W-:Y:S01]  /*09b0*/  ISETP.GE.AND P5, PT, R22, 0x3cc00, PT ;  /* 0x0003cc001600780c */ /* 0x000fe20003fa6270 */
[----:B------:R-:W-:Y:S01]  /*09c0*/  FADD R23, R23, R18 ;  /* 0x0000001217177221 */ /* 0x000fe20000000000 */
[----:B------:R-:W-:-:S04]  /*09d0*/  VIADD R19, R20, 0x300 ;  /* 0x0000030014137836 */ /* 0x000fc80000000000 */
[----:B------:R-:W-:Y:S01]  /*09e0*/  IMAD.WIDE R18, R19, 0x4, R24 ;  /* 0x0000000413127825 */ /* 0x000fe200078e0218 */
[----:B---3--:R-:W-:-:S05]  /*09f0*/  SEL R8, R8, RZ, P2 ;  /* 0x000000ff08087207 */ /* 0x008fca0001000000 */
[----:B------:R-:W-:Y:S01]  /*0a00*/  FADD R13, R13, R8 ;  /* 0x000000080d0d7221 */ /* 0x000fe20000000000 */
[----:B------:R-:W-:Y:S02]  /*0a10*/  LOP3.LUT R8, R0, R3, RZ, 0xfc, !PT ;  /* 0x0000000300087212 */ /* 0x000fe400078efcff */
[----:B------:R-:W-:Y:S02]  /*0a20*/  SEL R9, R9, RZ, P2 ;  /* 0x000000ff09097207 */ /* 0x000fe40001000000 */
[----:B------:R-:W-:Y:S02]  /*0a30*/  SEL R10, R10, RZ, P2 ;  /* 0x000000ff0a0a7207 */ /* 0x000fe40001000000 */
[----:B------:R-:W-:Y:S02]  /*0a40*/  SEL R11, R11, RZ, P2 ;  /* 0x000000ff0b0b7207 */ /* 0x000fe40001000000 */
[----:B------:R-:W-:Y:S02]  /*0a50*/  ISETP.GT.AND P4, PT, R8, -0x1, !P5 ;  /* 0xffffffff0800780c */ /* 0x000fe40006f84270 */
[----:B------:R-:W-:Y:S01]  /*0a60*/  ISETP.GT.AND P2, PT, R2, -0x1, !P1 ;  /* 0xffffffff0200780c */ /* 0x000fe20004f44270 */
[----:B------:R-:W-:-:S03]  /*0a70*/  FADD R14, R14, R9 ;  /* 0x000000090e0e7221 */ /* 0x000fc60000000000 */
[----:B------:R-:W-:Y:S01]  /*0a80*/  ISETP.LT.AND P2, PT, R20, 0x3cc00, P2 ;  /* 0x0003cc001400780c */ /* 0x000fe20001741270 */
[----:B------:R-:W-:Y:S01]  /*0a90*/  FADD R15, R15, R10 ;  /* 0x0000000a0f0f7221 */ /* 0x000fe20000000000 */
[----:B------:R-:W-:Y:S01]  /*0aa0*/  FADD R12, R12, R11 ;  /* 0x0000000b0c0c7221 */ /* 0x000fe20000000000 */
[----:B------:R-:W-:Y:S02]  /*0ab0*/  CS2R R10, SRZ ;  /* 0x00000000000a7805 */ /* 0x000fe4000001ff00 */
[----:B--2---:R-:W-:Y:S02]  /*0ac0*/  SEL R4, R4, RZ, P0 ;  /* 0x000000ff04047207 */ /* 0x004fe40000000000 */
[----:B------:R-:W-:Y:S02]  /*0ad0*/  SEL R5, R5, RZ, P0 ;  /* 0x000000ff05057207 */ /* 0x000fe40000000000 */
[----:B------:R-:W-:Y:S01]  /*0ae0*/  SEL R8, R6, RZ, P0 ;  /* 0x000000ff06087207 */ /* 0x000fe20000000000 */
[----:B------:R-:W-:Y:S01]  /*0af0*/  FADD R23, R23, R4 ;  /* 0x0000000417177221 */ /* 0x000fe20000000000 */
[----:B------:R-:W-:Y:S01]  /*0b00*/  SEL R9, R7, RZ, P0 ;  /* 0x000000ff07097207 */ /* 0x000fe20000000000 */
[----:B------:R-:W-:Y:S01]  /*0b10*/  FADD R28, R28, R5 ;  /* 0x000000051c1c7221 */ /* 0x000fe20000000000 */
[----:B------:R-:W-:-:S02]  /*0b20*/  CS2R R4, SRZ ;  /* 0x0000000000047805 */ /* 0x000fc4000001ff00 */
[----:B------:R-:W-:Y:S01]  /*0b30*/  CS2R R6, SRZ ;  /* 0x0000000000067805 */ /* 0x000fe2000001ff00 */
[----:B------:R-:W-:Y:S01]  /*0b40*/  FADD R27, R27, R8 ;  /* 0x000000081b1b7221 */ /* 0x000fe20000000000 */
[----:B------:R-:W-:Y:S01]  /*0b50*/  FADD R26, R26, R9 ;  /* 0x000000091a1a7221 */ /* 0x000fe20000000000 */
[----:B------:R-:W-:-:S03]  /*0b60*/  CS2R R8, SRZ ;  /* 0x0000000000087805 */ /* 0x000fc6000001ff00 */
[----:B------:R-:W2:Y:S04]  /*0b70*/  @P4 LDG.E.128 R4, desc[UR4][R16.64+0x800] ;  /* 0x0008000410044981 */ /* 0x000ea8000c1e1d00 */
[----:B------:R1:W3:Y:S01]  /*0b80*/  @P2 LDG.E.128 R8, desc[UR4][R18.64] ;  /* 0x0000000412082981 */ /* 0x0002e2000c1e1d00 */
[----:B------:R-:W-:-:S05]  /*0b90*/  VIADD R29, R2, 0x1 ;  /* 0x00000001021d7836 */ /* 0x000fca0000000000 */
[----:B------:R-:W-:Y:S01]  /*0ba0*/  ISETP.GE.U32.AND P0, PT, R29, 0x9, PT ;  /* 0x000000091d00780c */ /* 0x000fe20003f06070 */
[C---:B-1----:R-:W-:Y:S02]  /*0bb0*/  VIADD R19, R20.reuse, 0x500 ;  /* 0x0000050014137836 */ /* 0x042fe40000000000 */
[----:B------:R-:W-:Y:S02]  /*0bc0*/  VIADD R17, R20, 0x1800 ;  /* 0x0000180014117836 */ /* 0x000fe40000000000 */
[----:B------:R-:W-:Y:S01]  /*0bd0*/  IMAD.WIDE R18, R19, 0x4, R24 ;  /* 0x0000000413127825 */ /* 0x000fe200078e0218 */
[----:B--2---:R-:W-:Y:S02]  /*0be0*/  SEL R4, R4, RZ, P4 ;  /* 0x000000ff04047207 */ /* 0x004fe40002000000 */
[----:B------:R-:W-:Y:S02]  /*0bf0*/  SEL R5, R5, RZ, P4 ;  /* 0x000000ff05057207 */ /* 0x000fe40002000000 */
[----:B------:R-:W-:-:S02]  /*0c00*/  SEL R6, R6, RZ, P4 ;  /* 0x000000ff06067207 */ /* 0x000fc40002000000 */
[----:B------:R-:W-:Y:S02]  /*0c10*/  SEL R7, R7, RZ, P4 ;  /* 0x000000ff07077207 */ /* 0x000fe40002000000 */
[----:B------:R-:W-:Y:S02]  /*0c20*/  ISETP.GT.AND P4, PT, R0, -0x1, !P3 ;  /* 0xffffffff0000780c */ /* 0x000fe40005f84270 */
[----:B---3--:R-:W-:Y:S02]  /*0c30*/  SEL R8, R8, RZ, P2 ;  /* 0x000000ff08087207 */ /* 0x008fe40001000000 */
[----:B------:R-:W-:Y:S02]  /*0c40*/  SEL R9, R9, RZ, P2 ;  /* 0x000000ff09097207 */ /* 0x000fe40001000000 */
[----:B------:R-:W-:Y:S02]  /*0c50*/  SEL R10, R10, RZ, P2 ;  /* 0x000000ff0a0a7207 */ /* 0x000fe40001000000 */
[----:B------:R-:W-:-:S02]  /*0c60*/  SEL R11, R11, RZ, P2 ;  /* 0x000000ff0b0b7207 */ /* 0x000fc40001000000 */
[----:B------:R-:W-:Y:S02]  /*0c70*/  ISETP.LT.AND P2, PT, R22, 0x3cc00, P4 ;  /* 0x0003cc001600780c */ /* 0x000fe40002741270 */
[----:B------:R-:W-:Y:S01]  /*0c80*/  ISETP.GT.AND P4, PT, R21, RZ, !P0 ;  /* 0x000000ff1500720c */ /* 0x000fe20004784270 */
[----:B------:R-:W-:Y:S01]  /*0c90*/  FADD R13, R13, R4 ;  /* 0x000000040d0d7221 */ /* 0x000fe20000000000 */
[----:B------:R-:W-:Y:S01]  /*0ca0*/  FADD R14, R14, R5 ;  /* 0x000000050e0e7221 */ /* 0x000fe20000000000 */
[----:B------:R-:W-:Y:S01]  /*0cb0*/  FADD R15, R15, R6 ;  /* 0x000000060f0f7221 */ /* 0x000fe20000000000 */
[----:B------:R-:W-:Y:S01]  /*0cc0*/  FADD R16, R12, R7 ;  /* 0x000000070c107221 */ /* 0x000fe20000000000 */
[----:B------:R-:W-:Y:S02]  /*0cd0*/  ISETP.LT.AND P4, PT, R20, 0x3cc00, P4 ;  /* 0x0003cc001400780c */ /* 0x000fe40002781270 */
[----:B------:R-:W-:Y:S02]  /*0ce0*/  CS2R R4, SRZ ;  /* 0x0000000000047805 */ /* 0x000fe4000001ff00 */
[----:B------:R-:W-:Y:S01]  /*0cf0*/  CS2R R6, SRZ ;  /* 0x0000000000067805 */ /* 0x000fe2000001ff00 */
[----:B------:R-:W-:Y:S01]  /*0d00*/  FADD R23, R23, R8 ;  /* 0x0000000817177221 */ /* 0x000fe20000000000 */
[----:B------:R-:W-:Y:S01]  /*0d10*/  FADD R28, R28, R9 ;  /* 0x000000091c1c7221 */ /* 0x000fe20000000000 */
[----:B------:R-:W-:Y:S01]  /*0d20*/  FADD R27, R27, R10 ;  /* 0x0000000a1b1b7221 */ /* 0x000fe20000000000 */
[----:B------:R-:W-:Y:S01]  /*0d30*/  FADD R26, R26, R11 ;  /* 0x0000000b1a1a7221 */ /* 0x000fe20000000000 */
[----:B------:R-:W-:Y:S01]  /*0d40*/  CS2R R8, SRZ ;  /* 0x0000000000087805 */ /* 0x000fe2000001ff00 */
[----:B------:R1:W2:Y:S01]  /*0d50*/  @P2 LDG.E.128 R4, desc[UR4][R18.64] ;  /* 0x0000000412042981 */ /* 0x0002a2000c1e1d00 */
[----:B------:R-:W-:Y:S01]  /*0d60*/  CS2R R10, SRZ ;  /* 0x00000000000a7805 */ /* 0x000fe2000001ff00 */
[----:B-1----:R-:W-:-:S05]  /*0d70*/  IMAD.WIDE R18, R17, 0x4, R24 ;  /* 0x0000000411127825 */ /* 0x002fca00078e0218 */
[----:B------:R1:W3:Y:S01]  /*0d80*/  @P4 LDG.E.128 R8, desc[UR4][R18.64] ;  /* 0x0000000412084981 */ /* 0x0002e2000c1e1d00 */
[----:B------:R-:W-:-:S05]  /*0d90*/  VIADD R12, R0, 0x1 ;  /* 0x00000001000c7836 */ /* 0x000fca0000000000 */
[----:B------:R-:W-:Y:S01]  /*0da0*/  ISETP.LT.U32.AND P3, PT, R12, 0x9, !P3 ;  /* 0x000000090c00780c */ /* 0x000fe20005f61070 */
[----:B-1----:R-:W-:-:S04]  /*0db0*/  VIADD R19, R20, 0x1a00 ;  /* 0x00001a0014137836 */ /* 0x002fc80000000000 */
[----:B------:R-:W-:Y:S01]  /*0dc0*/  IMAD.WIDE R18, R19, 0x4, R24 ;  /* 0x0000000413127825 */ /* 0x000fe200078e0218 */
[----:B------:R-:W-:-:S04]  /*0dd0*/  ISETP.GT.AND P0, PT, R21, -0x1, !P0 ;  /* 0xffffffff1500780c */ /* 0x000fc80004704270 */
[----:B------:R-:W-:Y:S02]  /*0de0*/  ISETP.LT.AND P0, PT, R20, 0x3cc00, P0 ;  /* 0x0003cc001400780c */ /* 0x000fe40000701270 */
[----:B--2---:R-:W-:Y:S02]  /*0df0*/  SEL R4, R4, RZ, P2 ;  /* 0x000000ff04047207 */ /* 0x004fe40001000000 */
[----:B------:R-:W-:Y:S02]  /*0e00*/  SEL R17, R5, RZ, P2 ;  /* 0x000000ff05117207 */ /* 0x000fe40001000000 */
[----:B------:R-:W-:Y:S02]  /*0e10*/  SEL R6, R6, RZ, P2 ;  /* 0x000000ff06067207 */ /* 0x000fe40001000000 */
[----:B------:R-:W-:Y:S02]  /*0e20*/  SEL R7, R7, RZ, P2 ;  /* 0x000000ff07077207 */ /* 0x000fe40001000000 */
[----:B------:R-:W-:-:S02]  /*0e30*/  ISETP.GE.U32.AND P2, PT, R12, 0x9, PT ;  /* 0x000000090c00780c */ /* 0x000fc40003f46070 */
[----:B---3--:R-:W-:Y:S02]  /*0e40*/  SEL R8, R8, RZ, P4 ;  /* 0x000000ff08087207 */ /* 0x008fe40002000000 */
[----:B------:R-:W-:Y:S02]  /*0e50*/  SEL R9, R9, RZ, P4 ;  /* 0x000000ff09097207 */ /* 0x000fe40002000000 */
[----:B------:R-:W-:Y:S02]  /*0e60*/  SEL R10, R10, RZ, P4 ;  /* 0x000000ff0a0a7207 */ /* 0x000fe40002000000 */
[----:B------:R-:W-:Y:S02]  /*0e70*/  SEL R5, R11, RZ, P4 ;  /* 0x000000ff0b057207 */ /* 0x000fe40002000000 */
[----:B------:R-:W-:-:S04]  /*0e80*/  ISETP.GT.AND P4, PT, R3, RZ, !P2 ;  /* 0x000000ff0300720c */ /* 0x000fc80005784270 */
[----:B------:R-:W-:Y:S01]  /*0e90*/  ISETP.LT.AND P4, PT, R22, 0x3cc00, P4 ;  /* 0x0003cc001600780c */ /* 0x000fe20002781270 */
[----:B------:R-:W-:Y:S01]  /*0ea0*/  FADD R4, R13, R4 ;  /* 0x000000040d047221 */ /* 0x000fe20000000000 */
[----:B------:R-:W-:Y:S01]  /*0eb0*/  FADD R17, R14, R17 ;  /* 0x000000110e117221 */ /* 0x000fe20000000000 */
[----:B------:R-:W-:Y:S01]  /*0ec0*/  FADD R6, R15, R6 ;  /* 0x000000060f067221 */ /* 0x000fe20000000000 */
[----:B------:R-:W-:Y:S02]  /*0ed0*/  CS2R R12, SRZ ;  /* 0x00000000000c7805 */ /* 0x000fe4000001ff00 */
[----:B------:R-:W-:-:S07]  /*0ee0*/  CS2R R14, SRZ ;  /* 0x00000000000e7805 */ /* 0x000fce000001ff00 */
[----:B------:R1:W2:Y:S01]  /*0ef0*/  @P4 LDG.E.128 R12, desc[UR4][R18.64] ;  /* 0x00000004120c4981 */ /* 0x0002a2000c1e1d00 */
[----:B------:R-:W-:Y:S01]  /*0f00*/  FADD R16, R16, R7 ;  /* 0x0000000710107221 */ /* 0x000fe20000000000 */
[----:B------:R-:W-:Y:S02]  /*0f10*/  VIADD R7, R20, 0x1b00 ;  /* 0x00001b0014077836 */ /* 0x000fe40000000000 */
[----:B------:R-:W-:Y:S01]  /*0f20*/  FADD R23, R23, R8 ;  /* 0x0000000817177221 */ /* 0x000fe20000000000 */
[----:B------:R-:W-:Y:S01]  /*0f30*/  FADD R28, R28, R9 ;  /* 0x000000091c1c7221 */ /* 0x000fe20000000000 */
[----:B------:R-:W-:Y:S01]  /*0f40*/  FADD R27, R27, R10 ;  /* 0x0000000a1b1b7221 */ /* 0x000fe20000000000 */
[----:B------:R-:W-:Y:S02]  /*0f50*/  CS2R R8, SRZ ;  /* 0x0000000000087805 */ /* 0x000fe4000001ff00 */
[----:B------:R-:W-:Y:S01]  /*0f60*/  CS2R R10, SRZ ;  /* 0x00000000000a7805 */ /* 0x000fe2000001ff00 */
[----:B-1----:R-:W-:-:S05]  /*0f70*/  IMAD.WIDE R18, R7, 0x4, R24 ;  /* 0x0000000407127825 */ /* 0x002fca00078e0218 */
[----:B------:R1:W3:Y:S01]  /*0f80*/  @P0 LDG.E.128 R8, desc[UR4][R18.64] ;  /* 0x0000000412080981 */ /* 0x0002e2000c1e1d00 */
[----:B------:R-:W-:-:S04]  /*0f90*/  ISETP.GT.AND P2, PT, R3, -0x1, !P2 ;  /* 0xffffffff0300780c */ /* 0x000fc80005744270 */
[----:B------:R-:W-:Y:S01]  /*0fa0*/  ISETP.LT.AND P2, PT, R22, 0x3cc00, P2 ;  /* 0x0003cc001600780c */ /* 0x000fe20001741270 */
[----:B------:R-:W-:Y:S01]  /*0fb0*/  FADD R26, R26, R5 ;  /* 0x000000051a1a7221 */ /* 0x000fe20000000000 */
[----:B------:R-:W-:-:S04]  /*0fc0*/  ISETP.LT.U32.AND P1, PT, R29, 0x9, !P1 ;  /* 0x000000091d00780c */ /* 0x000fc80004f21070 */
[----:B------:R-:W-:Y:S02]  /*0fd0*/  ISETP.LT.AND P1, PT, R20, 0x3cc00, P1 ;  /* 0x0003cc001400780c */ /* 0x000fe40000f21270 */
[----:B------:R-:W-:Y:S01]  /*0fe0*/  ISETP.LT.AND P3, PT, R22, 0x3cc00, P3 ;  /* 0x0003cc001600780c */ /* 0x000fe20001f61270 */
[----:B------:R-:W-:Y:S01]  /*0ff0*/  VIADD R29, R20, 0x2000 ;  /* 0x00002000141d7836 */ /* 0x000fe20000000000 */
[----:B--2---:R-:W-:Y:S02]  /*1000*/  SEL R7, R12, RZ, P4 ;  /* 0x000000ff0c077207 */ /* 0x004fe40002000000 */
[----:B------:R-:W-:Y:S02]  /*1010*/  SEL R12, R13, RZ, P4 ;  /* 0x000000ff0d0c7207 */ /* 0x000fe40002000000 */
[----:B------:R-:W-:Y:S01]  /*1020*/  SEL R13, R14, RZ, P4 ;  /* 0x000000ff0e0d7207 */ /* 0x000fe20002000000 */
[----:B-1----:R-:W-:-:S04]  /*1030*/  FADD R19, R4, R7 ;  /* 0x0000000704137221 */ /* 0x002fc80000000000 */
[----:B------:R-:W-:Y:S01]  /*1040*/  FADD R18, R6, R13 ;  /* 0x0000000d06127221 */ /* 0x000fe20000000000 */
[----:B------:R-:W-:Y:S02]  /*1050*/  VIADD R13, R20, 0x1d00 ;  /* 0x00001d00140d7836 */ /* 0x000fe40000000000 */
[----:B------:R-:W-:Y:S01]  /*1060*/  FADD R17, R17, R12 ;  /* 0x0000000c11117221 */ /* 0x000fe20000000000 */
[----:B------:R-:W-:Y:S02]  /*1070*/  CS2R R4, SRZ ;  /* 0x0000000000047805 */ /* 0x000fe4000001ff00 */
[----:B------:R-:W-:Y:S01]  /*1080*/  CS2R R6, SRZ ;  /* 0x0000000000067805 */ /* 0x000fe2000001ff00 */
[----:B------:R-:W-:-:S05]  /*1090*/  IMAD.WIDE R12, R13, 0x4, R24 ;  /* 0x000000040d0c7825 */ /* 0x000fca00078e0218 */
[----:B------:R1:W2:Y:S01]  /*10a0*/  @P2 LDG.E.128 R4, desc[UR4][R12.64] ;  /* 0x000000040c042981 */ /* 0x0002a2000c1e1d00 */
[----:B---3--:R-:W-:Y:S02]  /*10b0*/  SEL R9, R9, RZ, P0 ;  /* 0x000000ff09097207 */ /* 0x008fe40000000000 */
[----:B------:R-:W-:Y:S02]  /*10c0*/  SEL R15, R15, RZ, P4 ;  /* 0x000000ff0f0f7207 */ /* 0x000fe40002000000 */
[----:B------:R-:W-:Y:S01]  /*10d0*/  SEL R8, R8, RZ, P0 ;  /* 0x000000ff08087207 */ /* 0x000fe20000000000 */
[----:B------:R-:W-:Y:S01]  /*10e0*/  FADD R28, R28, R9 ;  /* 0x000000091c1c7221 */ /* 0x000fe20000000000 */
[----:B------:R-:W-:Y:S02]  /*10f0*/  VIADD R9, R20, 0x1e00 ;  /* 0x00001e0014097836 */ /* 0x000fe40000000000 */
[----:B------:R-:W-:Y:S01]  /*1100*/  FADD R16, R16, R15 ;  /* 0x0000000f10107221 */ /* 0x000fe20000000000 */
[----:B------:R-:W-:Y:S01]  /*1110*/  CS2R R14, SRZ ;  /* 0x00000000000e7805 */ /* 0x000fe2000001ff00 */
[----:B------:R-:W-:Y:S01]  /*1120*/  FADD R23, R23, R8 ;  /* 0x0000000817177221 */ /* 0x000fe20000000000 */
[----:B-1----:R-:W-:Y:S01]  /*1130*/  CS2R R12, SRZ ;  /* 0x00000000000c7805 */ /* 0x002fe2000001ff00 */
[----:B------:R-:W-:-:S05]  /*1140*/  IMAD.WIDE R8, R9, 0x4, R24 ;  /* 0x0000000409087825 */ /* 0x000fca00078e0218 */
[----:B------:R1:W3:Y:S01]  /*1150*/  @P1 LDG.E.128 R12, desc[UR4][R8.64] ;  /* 0x00000004080c1981 */ /* 0x0002e2000c1e1d00 */
[----:B------:R-:W-:Y:S02]  /*1160*/  SEL R10, R10, RZ, P0 ;  /* 0x000000ff0a0a7207 */ /* 0x000fe40000000000 */
[----:B------:R-:W-:Y:S01]  /*1170*/  SEL R11, R11, RZ, P0 ;  /* 0x000000ff0b0b7207 */ /* 0x000fe20000000000 */
[----:B------:R-:W-:-:S04]  /*1180*/  IMAD.WIDE R24, R29, 0x4, R24 ;  /* 0x000000041d187825 */ /* 0x000fc800078e0218 */
[----:B------:R-:W-:Y:S01]  /*1190*/  FADD R27, R27, R10 ;  /* 0x0000000a1b1b7221 */ /* 0x000fe20000000000 */
[----:B------:R-:W-:Y:S01]  /*11a0*/  FADD R26, R26, R11 ;  /* 0x0000000b1a1a7221 */ /* 0x000fe20000000000 */
[----:B------:R-:W-:Y:S02]  /*11b0*/  CS2R R10, SRZ ;  /* 0x00000000000a7805 */ /* 0x000fe4000001ff00 */
[----:B-1----:R-:W-:-:S06]  /*11c0*/  CS2R R8, SRZ ;  /* 0x0000000000087805 */ /* 0x002fcc000001ff00 */
[----:B------:R1:W4:Y:S01]  /*11d0*/  @P3 LDG.E.128 R8, desc[UR4][R24.64] ;  /* 0x0000000418083981 */ /* 0x000322000c1e1d00 */
[C---:B------:R-:W-:Y:S02]  /*11e0*/  ISETP.GT.AND P0, PT, R21.reuse, 0x7, PT ;  /* 0x000000071500780c */ /* 0x040fe40003f04270 */
[----:B------:R-:W-:Y:S02]  /*11f0*/  ISETP.GE.AND P4, PT, R21, 0x8, PT ;  /* 0x000000081500780c */ /* 0x000fe40003f86270 */
[----:B--2---:R-:W-:-:S05]  /*1200*/  SEL R4, R4, RZ, P2 ;  /* 0x000000ff04047207 */ /* 0x004fca0001000000 */
[----:B------:R-:W-:Y:S01]  /*1210*/  FADD R19, R19, R4 ;  /* 0x0000000413137221 */ /* 0x000fe20000000000 */
[----:B------:R-:W-:Y:S01]  /*1220*/  VIADD R4, R21, 0x2 ;  /* 0x0000000215047836 */ /* 0x000fe20000000000 */
[----:B------:R-:W-:-:S04]  /*1230*/  SEL R22, R5, RZ, P2 ;  /* 0x000000ff05167207 */ /* 0x000fc80001000000 */
[----:B------:R-:W-:-:S05]  /*1240*/  SEL R4, R4, RZ, !P4 ;  /* 0x000000ff04047207 */ /* 0x000fca0006000000 */
[----:B------:R-:W-:Y:S02]  /*1250*/  VIADD R5, R4, 0xa ;  /* 0x0000000a04057836 */ /* 0x000fe40000000000 */
[----:B------:R-:W-:Y:S01]  /*1260*/  @!P0 IMAD.MOV R5, RZ, RZ, R4 ;  /* 0x000000ffff058224 */ /* 0x000fe200078e0204 */
[C---:B------:R-:W-:Y:S01]  /*1270*/  ISETP.GT.AND P0, PT, R2.reuse, 0x7, PT ;  /* 0x000000070200780c */ /* 0x040fe20003f04270 */
[C---:B------:R-:W-:Y:S01]  /*1280*/  VIADD R4, R2.reuse, 0x2 ;  /* 0x0000000202047836 */ /* 0x040fe20000000000 */
[----:B------:R-:W-:Y:S01]  /*1290*/  ISETP.GE.AND P4, PT, R2, 0x8, PT ;  /* 0x000000080200780c */ /* 0x000fe20003f86270 */
[----:B------:R-:W-:-:S03]  /*12a0*/  FADD R17, R17, R22 ;  /* 0x0000001611117221 */ /* 0x000fc60000000000 */
[----:B------:R-:W-:-:S05]  /*12b0*/  SEL R22, R4, RZ, !P4 ;  /* 0x000000ff04167207 */ /* 0x000fca0006000000 */
[----:B------:R-:W-:Y:S02]  /*12c0*/  VIADD R4, R22, 0xa ;  /* 0x0000000a16047836 */ /* 0x000fe40000000000 */
[----:B------:R-:W-:Y:S02]  /*12d0*/  @!P0 IMAD.MOV R4, RZ, RZ, R22 ;  /* 0x000000ffff048224 */ /* 0x000fe400078e0216 */
[----:B------:R-:W-:Y:S01]  /*12e0*/  IMAD R22, R21, R2, RZ ;  /* 0x0000000215167224 */ /* 0x000fe200078e02ff */
[----:B-1----:R-:W-:Y:S01]  /*12f0*/  SEL R25, R6, RZ, P2 ;  /* 0x000000ff06197207 */ /* 0x002fe20001000000 */
[----:B------:R-:W-:-:S03]  /*1300*/  IMAD R6, R2, R5, RZ ;  /* 0x0000000502067224 */ /* 0x000fc600078e02ff */
[----:B------:R-:W-:Y:S01]  /*1310*/  IADD3 R2, R22, -R2, -R21 ;  /* 0x8000000216027210 */ /* 0x000fe20007ffe815 */
[----:B------:R-:W-:Y:S01]  /*1320*/  IMAD R21, R21, R4, R6 ;  /* 0x0000000415157224 */ /* 0x000fe200078e0206 */
[C---:B------:R-:W-:Y:S02]  /*1330*/  ISETP.GT.AND P0, PT, R3.reuse, 0x7, PT ;  /* 0x000000070300780c */ /* 0x040fe40003f04270 */
[----:B------:R-:W-:Y:S01]  /*1340*/  IADD3 R6, R4, R2, R5 ;  /* 0x0000000204067210 */ /* 0x000fe20007ffe005 */
[C---:B------:R-:W-:Y:S01]  /*1350*/  VIADD R2, R3.reuse, 0x2 ;  /* 0x0000000203027836 */ /* 0x040fe20000000000 */
[----:B------:R-:W-:-:S03]  /*1360*/  ISETP.GE.AND P4, PT, R3, 0x8, PT ;  /* 0x000000080300780c */ /* 0x000fc60003f86270 */
[----:B------:R-:W-:Y:S01]  /*1370*/  VIADD R6, R6, 0x1 ;  /* 0x0000000106067836 */ /* 0x000fe20000000000 */
[----:B------:R-:W-:-:S03]  /*1380*/  SEL R2, R2, RZ, !P4 ;  /* 0x000000ff02027207 */ /* 0x000fc60006000000 */
[----:B------:R-:W-:Y:S02]  /*1390*/  IMAD R4, R4, R5, R6 ;  /* 0x0000000504047224 */ /* 0x000fe400078e0206 */
[----:B------:R-:W-:Y:S02]  /*13a0*/  VIADD R5, R2, 0xa ;  /* 0x0000000a02057836 */ /* 0x000fe40000000000 */
[----:B------:R-:W-:Y:S01]  /*13b0*/  @!P0 IMAD.MOV R5, RZ, RZ, R2 ;  /* 0x000000ffff058224 */ /* 0x000fe200078e0202 */
[C---:B------:R-:W-:Y:S01]  /*13c0*/  ISETP.GT.AND P0, PT, R0.reuse, 0x7, PT ;  /* 0x000000070000780c */ /* 0x040fe20003f04270 */
[C---:B------:R-:W-:Y:S01]  /*13d0*/  VIADD R2, R0.reuse, 0x2 ;  /* 0x0000000200027836 */ /* 0x040fe20000000000 */
[----:B------:R-:W-:Y:S01]  /*13e0*/  ISETP.GE.AND P4, PT, R0, 0x8, PT ;  /* 0x000000080000780c */ /* 0x000fe20003f86270 */
[----:B------:R-:W-:-:S03]  /*13f0*/  IMAD R22, R3, R0, RZ ;  /* 0x0000000003167224 */ /* 0x000fc600078e02ff */
[----:B------:R-:W-:-:S05]  /*1400*/  SEL R6, R2, RZ, !P4 ;  /* 0x000000ff02067207 */ /* 0x000fca0006000000 */
[----:B------:R-:W-:Y:S02]  /*1410*/  VIADD R2, R6, 0xa ;  /* 0x0000000a06027836 */ /* 0x000fe40000000000 */
[----:B------:R-:W-:Y:S01]  /*1420*/  @!P0 IMAD.MOV R2, RZ, RZ, R6 ;  /* 0x000000ffff028224 */ /* 0x000fe200078e0206 */
[----:B------:R-:W-:-:S04]  /*1430*/  IADD3 R6, R22, -R0, -R3 ;  /* 0x8000000016067210 */ /* 0x000fc80007ffe803 */
[----:B------:R-:W-:Y:S01]  /*1440*/  IADD3 R6, R2, R6, R5 ;  /* 0x0000000602067210 */ /* 0x000fe20007ffe005 */
[-C--:B------:R-:W-:Y:S02]  /*1450*/  IMAD R0, R0, R5.reuse, RZ ;  /* 0x0000000500007224 */ /* 0x080fe400078e02ff */
[----:B------:R-:W-:Y:S02]  /*1460*/  IMAD.IADD R4, R4, 0x1, -R21 ;  /* 0x0000000104047824 */ /* 0x000fe400078e0a15 */
[----:B------:R-:W-:Y:S02]  /*1470*/  VIADD R6, R6, 0x1 ;  /* 0x0000000106067836 */ /* 0x000fe40000000000 */
[----:B------:R-:W-:Y:S02]  /*1480*/  IMAD R0, R3, R2, R0 ;  /* 0x0000000203007224 */ /* 0x000fe400078e0200 */
[----:B------:R-:W-:Y:S01]  /*1490*/  IMAD R5, R2, R5, R6 ;  /* 0x0000000502057224 */ /* 0x000fe200078e0206 */
[----:B------:R-:W-:Y:S01]  /*14a0*/  I2FP.F32.S32 R4, R4 ;  /* 0x0000000400047245 */ /* 0x000fe20000201400 */
[----:B------:R-:W1:Y:S02]  /*14b0*/  LDC.64 R2, c[0x0][0x218] ;  /* 0x00008600ff027b82 */ /* 0x000e640000000a00 */
[----:B------:R-:W-:Y:S01]  /*14c0*/  IMAD.IADD R0, R5, 0x1, -R0 ;  /* 0x0000000105007824 */ /* 0x000fe200078e0a00 */
[----:B------:R-:W-:-:S02]  /*14d0*/  FSETP.GT.AND P4, PT, |R4|, 8.50705917302346158658e+37, PT ;  /* 0x7e8000000400780b */ /* 0x000fc40003f84200 */
[----:B------:R-:W-:Y:S02]  /*14e0*/  FSETP.GEU.AND P0, PT, |R4|, 1.175494350822287508e-38, PT ;  /* 0x008000000400780b */ /* 0x000fe40003f0e200 */
[----:B------:R-:W-:Y:S02]  /*14f0*/  I2FP.F32.S32 R0, R0 ;  /* 0x0000000000007245 */ /* 0x000fe40000201400 */
[----:B------:R-:W-:Y:S02]  /*1500*/  SEL R7, R7, RZ, P2 ;  /* 0x000000ff07077207 */ /* 0x000fe40001000000 */
[----:B------:R-:W-:Y:S02]  /*1510*/  FSETP.GT.AND P2, PT, |R0|, 8.50705917302346158658e+37, PT ;  /* 0x7e8000000000780b */ /* 0x000fe40003f44200 */
[----:B---3--:R-:W-:Y:S02]  /*1520*/  SEL R12, R12, RZ, P1 ;  /* 0x000000ff0c0c7207 */ /* 0x008fe40000800000 */
[----:B------:R-:W-:-:S02]  /*1530*/  SEL R13, R13, RZ, P1 ;  /* 0x000000ff0d0d7207 */ /* 0x000fc40000800000 */
[----:B------:R-:W-:Y:S02]  /*1540*/  SEL R14, R14, RZ, P1 ;  /* 0x000000ff0e0e7207 */ /* 0x000fe40000800000 */
[----:B------:R-:W-:Y:S02]  /*1550*/  SEL R15, R15, RZ, P1 ;  /* 0x000000ff0f0f7207 */ /* 0x000fe40000800000 */
[----:B------:R-:W-:Y:S01]  /*1560*/  FSETP.GEU.AND P1, PT, |R0|, 1.175494350822287508e-38, PT ;  /* 0x008000000000780b */ /* 0x000fe20003f2e200 */
[----:B------:R-:W-:Y:S01]  /*1570*/  @P4 FMUL R4, R4, 0.25 ;  /* 0x3e80000004044820 */ /* 0x000fe20000400000 */
[----:B------:R-:W-:Y:S01]  /*1580*/  FADD R6, R27, R14 ;  /* 0x0000000e1b067221 */ /* 0x000fe20000000000 */
[----:B------:R-:W-:Y:S02]  /*1590*/  @P2 FMUL R0, R0, 0.25 ;  /* 0x3e80000000002820 */ /* 0x000fe40000400000 */
[----:B------:R-:W-:Y:S01]  /*15a0*/  @!P0 FMUL R4, R4, 16777216 ;  /* 0x4b80000004048820 */ /* 0x000fe20000400000 */
[----:B------:R-:W-:-:S03]  /*15b0*/  FADD R16, R16, R7 ;  /* 0x0000000710107221 */ /* 0x000fc60000000000 */
[----:B------:R-:W2:Y:S01]  /*15c0*/  MUFU.RCP R14, R4 ;  /* 0x00000004000e7308 */ /* 0x000ea20000001000 */
[----:B------:R-:W-:Y:S01]  /*15d0*/  FADD R23, R23, R12 ;  /* 0x0000000c17177221 */ /* 0x000fe20000000000 */
[----:B------:R-:W-:Y:S01]  /*15e0*/  FADD R5, R28, R13 ;  /* 0x0000000d1c057221 */ /* 0x000fe20000000000 */
[----:B------:R-:W-:Y:S01]  /*15f0*/  FADD R7, R26, R15 ;  /* 0x0000000f1a077221 */ /* 0x000fe20000000000 */
[----:B------:R-:W-:Y:S01]  /*1600*/  @!P1 FMUL R0, R0, 16777216 ;  /* 0x4b80000000009820 */ /* 0x000fe20000400000 */
[----:B----4-:R-:W-:Y:S01]  /*1610*/  SEL R12, R9, RZ, P3 ;  /* 0x000000ff090c7207 */ /* 0x010fe20001800000 */
[----:B------:R-:W-:Y:S01]  /*1620*/  FADD R18, R18, R25 ;  /* 0x0000001912127221 */ /* 0x000fe20000000000 */
[----:B------:R-:W-:Y:S01]  /*1630*/  SEL R8, R8, RZ, P3 ;  /* 0x000000ff08087207 */ /* 0x000fe20001800000 */
[----:B------:R-:W-:Y:S01]  /*1640*/  @P4 FMUL R23, R23, 0.25 ;  /* 0x3e80000017174820 */ /* 0x000fe20000400000 */
[----:B------:R-:W-:Y:S01]  /*1650*/  SEL R9, R10, RZ, P3 ;  /* 0x000000ff0a097207 */ /* 0x000fe20001800000 */
[----:B------:R-:W-:Y:S01]  /*1660*/  @P4 FMUL R5, R5, 0.25 ;  /* 0x3e80000005054820 */ /* 0x000fe20000400000 */
[----:B------:R-:W-:Y:S01]  /*1670*/  SEL R11, R11, RZ, P3 ;  /* 0x000000ff0b0b7207 */ /* 0x000fe20001800000 */
[----:B------:R-:W-:Y:S01]  /*1680*/  @P4 FMUL R6, R6, 0.25 ;  /* 0x3e80000006064820 */ /* 0x000fe20000400000 */
[----:B------:R-:W-:Y:S01]  /*1690*/  @P4 FMUL R7, R7, 0.25 ;  /* 0x3e80000007074820 */ /* 0x000fe20000400000 */
[----:B------:R-:W3:Y:S01]  /*16a0*/  MUFU.RCP R0, R0 ;  /* 0x0000000000007308 */ /* 0x000ee20000001000 */
[----:B------:R-:W-:Y:S01]  /*16b0*/  @!P0 FMUL R23, R23, 16777216 ;  /* 0x4b80000017178820 */ /* 0x000fe20000400000 */
[----:B------:R-:W-:Y:S01]  /*16c0*/  @!P0 FMUL R5, R5, 16777216 ;  /* 0x4b80000005058820 */ /* 0x000fe20000400000 */
[----:B------:R-:W-:Y:S01]  /*16d0*/  @!P0 FMUL R6, R6, 16777216 ;  /* 0x4b80000006068820 */ /* 0x000fe20000400000 */
[----:B------:R-:W-:Y:S01]  /*16e0*/  @!P0 FMUL R7, R7, 16777216 ;  /* 0x4b80000007078820 */ /* 0x000fe20000400000 */
[----:B------:R-:W-:Y:S01]  /*16f0*/  FADD R8, R19, R8 ;  /* 0x0000000813087221 */ /* 0x000fe20000000000 */
[----:B------:R-:W-:Y:S01]  /*1700*/  FADD R12, R17, R12 ;  /* 0x0000000c110c7221 */ /* 0x000fe20000000000 */
[----:B------:R-:W-:Y:S01]  /*1710*/  FADD R9, R18, R9 ;  /* 0x0000000912097221 */ /* 0x000fe20000000000 */
[----:B------:R-:W-:Y:S01]  /*1720*/  FADD R11, R16, R11 ;  /* 0x0000000b100b7221 */ /* 0x000fe20000000000 */
[----:B-1----:R-:W-:-:S04]  /*1730*/  IMAD.WIDE R2, R20, 0x4, R2 ;  /* 0x0000000414027825 */ /* 0x002fc800078e0202 */
[C---:B--2---:R-:W-:Y:S01]  /*1740*/  FMUL R4, R14.reuse, R23 ;  /* 0x000000170e047220 */ /* 0x044fe20000400000 */
[C---:B------:R-:W-:Y:S01]  /*1750*/  FMUL R5, R14.reuse, R5 ;  /* 0x000000050e057220 */ /* 0x040fe20000400000 */
[C---:B------:R-:W-:Y:S01]  /*1760*/  FMUL R6, R14.reuse, R6 ;  /* 0x000000060e067220 */ /* 0x040fe20000400000 */
[----:B------:R-:W-:Y:S01]  /*1770*/  FMUL R7, R14, R7 ;  /* 0x000000070e077220 */ /* 0x000fe20000400000 */
[----:B------:R-:W-:Y:S01]  /*1780*/  @P2 FMUL R8, R8, 0.25 ;  /* 0x3e80000008082820 */ /* 0x000fe20000400000 */
[----:B------:R-:W-:Y:S01]  /*1790*/  @P2 FMUL R12, R12, 0.25 ;  /* 0x3e8000000c0c2820 */ /* 0x000fe20000400000 */
[----:B------:R-:W-:Y:S01]  /*17a0*/  @P2 FMUL R9, R9, 0.25 ;  /* 0x3e80000009092820 */ /* 0x000fe20000400000 */
[----:B------:R-:W-:Y:S01]  /*17b0*/  @P2 FMUL R11, R11, 0.25 ;  /* 0x3e8000000b0b2820 */ /* 0x000fe20000400000 */
[----:B------:R-:W-:Y:S01]  /*17c0*/  @!P1 FMUL R8, R8, 16777216 ;  /* 0x4b80000008089820 */ /* 0x000fe20000400000 */
[----:B------:R-:W-:Y:S01]  /*17d0*/  @!P1 FMUL R12, R12, 16777216 ;  /* 0x4b8000000c0c9820 */ /* 0x000fe20000400000 */
[----:B------:R-:W-:Y:S01]  /*17e0*/  @!P1 FMUL R9, R9, 16777216 ;  /* 0x4b80000009099820 */ /* 0x000fe20000400000 */
[----:B------:R-:W-:Y:S01]  /*17f0*/  @!P1 FMUL R11, R11, 16777216 ;  /* 0x4b8000000b0b9820 */ /* 0x000fe20000400000 */
[----:B------:R1:W-:Y:S01]  /*1800*/  @!P6 STG.E.128 desc[UR4][R2.64], R4 ;  /* 0x000000040200e986 */ /* 0x0003e2000c101d04 */
[C---:B---3--:R-:W-:Y:S01]  /*1810*/  FMUL R16, R0.reuse, R8 ;  /* 0x0000000800107220 */ /* 0x048fe20000400000 */
[C---:B------:R-:W-:Y:S01]  /*1820*/  FMUL R17, R0.reuse, R12 ;  /* 0x0000000c00117220 */ /* 0x040fe20000400000 */
[C---:B------:R-:W-:Y:S01]  /*1830*/  FMUL R18, R0.reuse, R9 ;  /* 0x0000000900127220 */ /* 0x040fe20000400000 */
[----:B------:R-:W-:Y:S01]  /*1840*/  FMUL R19, R0, R11 ;  /* 0x0000000b00137220 */ /* 0x000fe20000400000 */
[----:B------:R-:W-:Y:S06]  /*1850*/  @P5 EXIT ;  /* 0x000000000000594d */ /* 0x000fec0003800000 */
[----:B------:R-:W-:Y:S01]  /*1860*/  STG.E.128 desc[UR4][R2.64+0x800], R16 ;  /* 0x0008001002007986 */ /* 0x000fe2000c101d04 */
[----:B------:R-:W-:Y:S05]  /*1870*/  EXIT ;  /* 0x000000000000794d */ /* 0x000fea0003800000 */
.L_x_0:
[----:B------:R-:W-:-:S00]  /*1880*/  BRA `(.L_x_0) ;  /* 0xfffffffc00fc7947 */ /* 0x000fc0000383ffff */
[----:B------:R-:W-:-:S00]  /*1890*/  NOP ;  /* 0x0000000000007918 */ /* 0x000fc00000000000 */
        /* <DEDUP_REMOVED lines=14> */
.L_x_1:


//--------------------- .nv.constant0.triton_poi_fused_avg_pool2d_21 --------------------------
	.section	.nv.constant0.triton_poi_fused_avg_pool2d_21,"a",@progbits
	.sectionflags	@""
	.align	4
.nv.constant0.triton_poi_fused_avg_pool2d_21:
	.zero		548
